	.headerflags	@"EF_CUDA_TEXMODE_UNIFIED EF_CUDA_64BIT_ADDRESS EF_CUDA_ACCELERATORS EF_CUDA_SM90 EF_CUDA_VIRTUAL_SM(EF_CUDA_SM90)"
	.elftype	@"ET_EXEC"


//--------------------- .nv.info                  --------------------------
	.section	.nv.info,"",@"SHT_CUDA_INFO"
	.align	4


	//----- nvinfo : EIATTR_REGCOUNT
	.align		4
        /*0000*/ 	.byte	0x04, 0x2f
        /*0002*/ 	.short	(.L_1 - .L_0)
	.align		4
.L_0:
        /*0004*/ 	.word	index@(triton_poi_fused_max_pool2d_with_indices_44)
        /*0008*/ 	.word	0x00000054


	//----- nvinfo : EIATTR_MIN_STACK_SIZE
	.align		4
.L_1:
        /*000c*/ 	.byte	0x04, 0x12
        /*000e*/ 	.short	(.L_3 - .L_2)
	.align		4
.L_2:
        /*0010*/ 	.word	index@(triton_poi_fused_max_pool2d_with_indices_44)
        /*0014*/ 	.word	0x00000000


	//----- nvinfo : EIATTR_FRAME_SIZE
	.align		4
.L_3:
        /*0018*/ 	.byte	0x04, 0x11
        /*001a*/ 	.short	(.L_5 - .L_4)
	.align		4
.L_4:
        /*001c*/ 	.word	index@(triton_poi_fused_max_pool2d_with_indices_44)
        /*0020*/ 	.word	0x00000000


	//----- nvinfo : EIATTR_MIN_STACK_SIZE
	.align		4
.L_5:
        /*0024*/ 	.byte	0x04, 0x12
        /*0026*/ 	.short	(.L_7 - .L_6)
	.align		4
.L_6:
        /*0028*/ 	.word	index@(triton_poi_fused_max_pool2d_with_indices_44)
        /*002c*/ 	.word	0x00000000
.L_7:


//--------------------- .nv.info.triton_poi_fused_max_pool2d_with_indices_44 --------------------------
	.section	.nv.info.triton_poi_fused_max_pool2d_with_indices_44,"",@"SHT_CUDA_INFO"
	.sectionflags	@""
	.align	4


	//----- nvinfo : EIATTR_CUDA_API_VERSION
	.align		4
        /*0000*/ 	.byte	0x04, 0x37
        /*0002*/ 	.short	(.L_9 - .L_8)
.L_8:
        /*0004*/ 	.word	0x0000007c


	//----- nvinfo : EIATTR_KPARAM_INFO
	.align		4
.L_9:
        /*0008*/ 	.byte	0x04, 0x17
        /*000a*/ 	.short	(.L_11 - .L_10)
.L_10:
        /*000c*/ 	.word	0x00000000
        /*0010*/ 	.short	0x0004
        /*0012*/ 	.short	0x001c
        /*0014*/ 	.byte	0x00, 0xf0, 0x11, 0x00


	//----- nvinfo : EIATTR_KPARAM_INFO
	.align		4
.L_11:
        /*0018*/ 	.byte	0x04, 0x17
        /*001a*/ 	.short	(.L_13 - .L_12)
.L_12:
        /*001c*/ 	.word	0x00000000
        /*0020*/ 	.short	0x0003
        /*0022*/ 	.short	0x0018
        /*0024*/ 	.byte	0x00, 0xf0, 0x11, 0x00


	//----- nvinfo : EIATTR_KPARAM_INFO
	.align		4
.L_13:
        /*0028*/ 	.byte	0x04, 0x17
        /*002a*/ 	.short	(.L_15 - .L_14)
.L_14:
        /*002c*/ 	.word	0x00000000
        /*0030*/ 	.short	0x0002
        /*0032*/ 	.short	0x0010
        /*0034*/ 	.byte	0x00, 0xf4, 0x21, 0x00


	//----- nvinfo : EIATTR_KPARAM_INFO
	.align		4
.L_15:
        /*0038*/ 	.byte	0x04, 0x17
        /*003a*/ 	.short	(.L_17 - .L_16)
.L_16:
        /*003c*/ 	.word	0x00000000
        /*0040*/ 	.short	0x0001
        /*0042*/ 	.short	0x0008
        /*0044*/ 	.byte	0x00, 0xf4, 0x21, 0x00


	//----- nvinfo : EIATTR_KPARAM_INFO
	.align		4
.L_17:
        /*0048*/ 	.byte	0x04, 0x17
        /*004a*/ 	.short	(.L_19 - .L_18)
.L_18:
        /*004c*/ 	.word	0x00000000
        /*0050*/ 	.short	0x0000
        /*0052*/ 	.short	0x0000
        /*0054*/ 	.byte	0x00, 0xf4, 0x21, 0x00


	//----- nvinfo : EIATTR_SPARSE_MMA_MASK
	.align		4
.L_19:
        /*0058*/ 	.byte	0x03, 0x50
        /*005a*/ 	.short	0x0000


	//----- nvinfo : EIATTR_MAXREG_COUNT
	.align		4
        /*005c*/ 	.byte	0x03, 0x1b
        /*005e*/ 	.short	0x00ff


	//----- nvinfo : EIATTR_EXIT_INSTR_OFFSETS
	.align		4
        /*0060*/ 	.byte	0x04, 0x1c
        /*0062*/ 	.short	(.L_21 - .L_20)


	//   ....[0]....
.L_20:
        /*0064*/ 	.word	0x000029c0


	//   ....[1]....
        /*0068*/ 	.word	0x000029e0


	//----- nvinfo : EIATTR_REQNTID
	.align		4
.L_21:
        /*006c*/ 	.byte	0x04, 0x10
        /*006e*/ 	.short	(.L_23 - .L_22)
.L_22:
        /*0070*/ 	.word	0x00000080
        /*0074*/ 	.word	0x00000001
        /*0078*/ 	.word	0x00000001


	//----- nvinfo : EIATTR_CBANK_PARAM_SIZE
	.align		4
.L_23:
        /*007c*/ 	.byte	0x03, 0x19
        /*007e*/ 	.short	0x0020


	//----- nvinfo : EIATTR_PARAM_CBANK
	.align		4
        /*0080*/ 	.byte	0x04, 0x0a
        /*0082*/ 	.short	(.L_25 - .L_24)
	.align		4
.L_24:
        /*0084*/ 	.word	index@(.nv.constant0.triton_poi_fused_max_pool2d_with_indices_44)
        /*0088*/ 	.short	0x0210
        /*008a*/ 	.short	0x0020


	//----- nvinfo : EIATTR_SW_WAR
	.align		4
.L_25:
        /*008c*/ 	.byte	0x04, 0x36
        /*008e*/ 	.short	(.L_27 - .L_26)
.L_26:
        /*0090*/ 	.word	0x00000008
.L_27:


//--------------------- .nv.callgraph             --------------------------
	.section	.nv.callgraph,"",@"SHT_CUDA_CALLGRAPH"
	.align	4
	.sectionentsize	8
	.align		4
        /*0000*/ 	.word	0x00000000
	.align		4
        /*0004*/ 	.word	0xffffffff
	.align		4
        /*0008*/ 	.word	0x00000000
	.align		4
        /*000c*/ 	.word	0xfffffffe
	.align		4
        /*0010*/ 	.word	0x00000000
	.align		4
        /*0014*/ 	.word	0xfffffffd
	.align		4
        /*0018*/ 	.word	0x00000000
	.align		4
        /*001c*/ 	.word	0xfffffffc


//--------------------- .text.triton_poi_fused_max_pool2d_with_indices_44 --------------------------
	.section	.text.triton_poi_fused_max_pool2d_with_indices_44,"ax",@progbits
	.sectionflags	@"SHF_BARRIERS=1"
	.align	128
        .global         triton_poi_fused_max_pool2d_with_indices_44
        .type           triton_poi_fused_max_pool2d_with_indices_44,@function
        .size           triton_poi_fused_max_pool2d_with_indices_44,(.L_x_1 - triton_poi_fused_max_pool2d_with_indices_44)
        .other          triton_poi_fused_max_pool2d_with_indices_44,@"STO_CUDA_ENTRY STV_DEFAULT"
triton_poi_fused_max_pool2d_with_indices_44:
.text.triton_poi_fused_max_pool2d_with_indices_44:
[----:B------:R-:W0:Y:S01]  /*0000*/  LDC R1, c[0x0][0x28] ;  /* 0x00000a00ff017b82 */ /* 0x000e220000000800 */
[----:B------:R-:W1:Y:S07]  /*0010*/  S2R R4, SR_TID.X ;  /* 0x0000000000047919 */ /* 0x000e6e0000002100 */
[----:B------:R-:W2:Y:S01]  /*0020*/  LDC.64 R32, c[0x0][0x210] ;  /* 0x00008400ff207b82 */ /* 0x000ea20000000a00 */
[----:B------:R-:W-:Y:S02]  /*0030*/  CS2R R10, SRZ ;  /* 0x00000000000a7805 */ /* 0x000fe4000001ff00 */
[----:B------:R-:W-:Y:S01]  /*0040*/  CS2R R20, SRZ ;  /* 0x0000000000147805 */ /* 0x000fe2000001ff00 */
[----:B------:R-:W3:Y:S01]  /*0050*/  S2R R2, SR_CTAID.Y ;  /* 0x0000000000027919 */ /* 0x000ee20000002600 */
[----:B------:R-:W-:Y:S01]  /*0060*/  CS2R R22, SRZ ;  /* 0x0000000000167805 */ /* 0x000fe2000001ff00 */
[----:B------:R-:W-:Y:S01]  /*0070*/  ULDC.64 UR6, c[0x0][0x208] ;  /* 0x0000820000067ab9 */ /* 0x000fe20000000a00 */
[----:B------:R-:W4:Y:S01]  /*0080*/  S2R R6, SR_CTAID.X ;  /* 0x0000000000067919 */ /* 0x000f220000002500 */
[----:B-1----:R-:W-:Y:S01]  /*0090*/  SHF.R.U32.HI R0, RZ, 0x3, R4 ;  /* 0x00000003ff007819 */ /* 0x002fe20000011604 */
[----:B---3--:R-:W-:-:S03]  /*00a0*/  IMAD.SHL.U32 R7, R2, 0x10, RZ ;  /* 0x0000001002077824 */ /* 0x008fc600078e00ff */
[----:B------:R-:W-:Y:S02]  /*00b0*/  SGXT.U32 R0, R0, 0x4 ;  /* 0x000000040000781a */ /* 0x000fe40000000000 */
[----:B------:R-:W-:Y:S01]  /*00c0*/  SHF.R.S32.HI R2, RZ, 0x1b, R2 ;  /* 0x0000001bff027819 */ /* 0x000fe20000011402 */
[----:B----4-:R-:W-:Y:S01]  /*00d0*/  IMAD.SHL.U32 R6, R6, 0x40, RZ ;  /* 0x0000004006067824 */ /* 0x010fe200078e00ff */
[----:B------:R-:W-:Y:S02]  /*00e0*/  LOP3.LUT R3, R7, R0, RZ, 0xfc, !PT ;  /* 0x0000000007037212 */ /* 0x000fe400078efcff */
[----:B------:R-:W-:Y:S02]  /*00f0*/  SGXT R2, R2, 0x1 ;  /* 0x000000010202781a */ /* 0x000fe40000000200 */
[-C--:B------:R-:W-:Y:S02]  /*0100*/  LEA.HI R0, R3, R3.reuse, RZ, 0x1 ;  /* 0x0000000303007211 */ /* 0x080fe400078f08ff */
[----:B------:R-:W-:-:S02]  /*0110*/  LEA.HI R5, R2, R3, RZ, 0x2 ;  /* 0x0000000302057211 */ /* 0x000fc400078f10ff */
[C---:B------:R-:W-:Y:S02]  /*0120*/  LOP3.LUT R2, R0.reuse, 0x1fffffe, RZ, 0xc0, !PT ;  /* 0x01fffffe00027812 */ /* 0x040fe400078ec0ff */
[----:B------:R-:W-:Y:S02]  /*0130*/  SHF.R.S32.HI R13, RZ, 0x1, R0 ;  /* 0x00000001ff0d7819 */ /* 0x000fe40000011400 */
[----:B------:R-:W-:Y:S01]  /*0140*/  SHF.R.S32.HI R9, RZ, 0x2, R5 ;  /* 0x00000002ff097819 */ /* 0x000fe20000011405 */
[----:B------:R-:W-:Y:S01]  /*0150*/  IMAD.IADD R2, R3, 0x1, -R2 ;  /* 0x0000000103027824 */ /* 0x000fe200078e0a02 */
[----:B------:R-:W-:Y:S01]  /*0160*/  LEA.HI R0, R0, R13, RZ, 0x1 ;  /* 0x0000000d00007211 */ /* 0x000fe200078f08ff */
[----:B------:R-:W-:Y:S02]  /*0170*/  IMAD.SHL.U32 R5, R4, 0x8, RZ ;  /* 0x0000000804057824 */ /* 0x000fe400078e00ff */
[----:B------:R-:W-:Y:S01]  /*0180*/  IMAD R9, R9, 0x12, R2 ;  /* 0x0000001209097824 */ /* 0x000fe200078e0202 */
[----:B------:R-:W-:-:S02]  /*0190*/  LOP3.LUT R2, R0, 0xfffffe, RZ, 0xc0, !PT ;  /* 0x00fffffe00027812 */ /* 0x000fc400078ec0ff */
[----:B------:R-:W-:Y:S01]  /*01a0*/  LOP3.LUT R0, R6, 0x38, R5, 0xf8, !PT ;  /* 0x0000003806007812 */ /* 0x000fe200078ef805 */
[----:B------:R-:W-:Y:S01]  /*01b0*/  IMAD R39, R9, 0x880, RZ ;  /* 0x0000088009277824 */ /* 0x000fe200078e02ff */
[----:B------:R-:W-:Y:S01]  /*01c0*/  CS2R R8, SRZ ;  /* 0x0000000000087805 */ /* 0x000fe2000001ff00 */
[----:B------:R-:W-:Y:S01]  /*01d0*/  IMAD.IADD R13, R13, 0x1, -R2 ;  /* 0x000000010d0d7824 */ /* 0x000fe200078e0a02 */
[C---:B------:R-:W-:Y:S01]  /*01e0*/  ISETP.GE.AND P0, PT, R0.reuse, 0x440, PT ;  /* 0x000004400000780c */ /* 0x040fe20003f06270 */
[----:B------:R-:W-:Y:S02]  /*01f0*/  VIADD R29, R39, 0x440 ;  /* 0x00000440271d7836 */ /* 0x000fe40000000000 */
[C---:B------:R-:W-:Y:S01]  /*0200*/  IMAD.IADD R2, R0.reuse, 0x1, R39 ;  /* 0x0000000100027824 */ /* 0x040fe200078e0227 */
[----:B------:R-:W-:Y:S01]  /*0210*/  ISETP.LT.AND P0, PT, R3, 0x10, !P0 ;  /* 0x000000100300780c */ /* 0x000fe20004701270 */
[----:B------:R-:W-:Y:S02]  /*0220*/  IMAD.IADD R12, R0, 0x1, R29 ;  /* 0x00000001000c7824 */ /* 0x000fe400078e021d */
[----:B------:R-:W-:-:S02]  /*0230*/  IMAD R15, R13, 0x3300, R2 ;  /* 0x000033000d0f7824 */ /* 0x000fc400078e0202 */
[----:B------:R-:W-:Y:S02]  /*0240*/  IMAD R17, R13, 0x3300, R12 ;  /* 0x000033000d117824 */ /* 0x000fe400078e020c */
[----:B--2---:R-:W-:-:S04]  /*0250*/  IMAD.WIDE R14, R15, 0x4, R32 ;  /* 0x000000040f0e7825 */ /* 0x004fc800078e0220 */
[----:B------:R-:W-:Y:S02]  /*0260*/  IMAD.WIDE R16, R17, 0x4, R32 ;  /* 0x0000000411107825 */ /* 0x000fe400078e0220 */
[----:B------:R-:W2:Y:S02]  /*0270*/  @P0 LDG.E.EL.128 R8, desc[UR6][R14.64] ;  /* 0x000000060e080981 */ /* 0x000ea4000c2e1d00 */
[----:B------:R-:W-:Y:S02]  /*0280*/  VIADD R59, R39, 0x880 ;  /* 0x00000880273b7836 */ /* 0x000fe40000000000 */
[----:B------:R-:W2:Y:S01]  /*0290*/  @P0 LDG.E.EL.128 R20, desc[UR6][R16.64] ;  /* 0x0000000610140981 */ /* 0x000ea2000c2e1d00 */
[----:B------:R-:W-:Y:S01]  /*02a0*/  CS2R R24, SRZ ;  /* 0x0000000000187805 */ /* 0x000fe2000001ff00 */
[----:B------:R-:W-:Y:S01]  /*02b0*/  IMAD.IADD R2, R0, 0x1, R59 ;  /* 0x0000000100027824 */ /* 0x000fe200078e023b */
[----:B------:R-:W-:-:S03]  /*02c0*/  CS2R R26, SRZ ;  /* 0x00000000001a7805 */ /* 0x000fc6000001ff00 */
[----:B------:R-:W-:-:S04]  /*02d0*/  IMAD R19, R13, 0x3300, R2 ;  /* 0x000033000d137824 */ /* 0x000fc800078e0202 */
[----:B------:R-:W-:-:S05]  /*02e0*/  IMAD.WIDE R18, R19, 0x4, R32 ;  /* 0x0000000413127825 */ /* 0x000fca00078e0220 */
[----:B------:R-:W3:Y:S01]  /*02f0*/  @P0 LDG.E.EL.128 R24, desc[UR6][R18.64] ;  /* 0x0000000612180981 */ /* 0x000ee2000c2e1d00 */
[----:B------:R-:W-:-:S04]  /*0300*/  VIADD R65, R39, 0x1980 ;  /* 0x0000198027417836 */ /* 0x000fc80000000000 */
[----:B------:R-:W-:Y:S01]  /*0310*/  IMAD.IADD R2, R0, 0x1, R65 ;  /* 0x0000000100027824 */ /* 0x000fe200078e0241 */
[----:B--2---:R-:W-:Y:S02]  /*0320*/  FSETP.GT.AND P2, PT, R20, R8, PT ;  /* 0x000000081400720b */ /* 0x004fe40003f44000 */
[----:B------:R-:W-:Y:S02]  /*0330*/  FSETP.GT.AND P4, PT, R22, R10, PT ;  /* 0x0000000a1600720b */ /* 0x000fe40003f84000 */
[----:B------:R-:W-:Y:S02]  /*0340*/  FSETP.GT.AND P5, PT, R21, R9, PT ;  /* 0x000000091500720b */ /* 0x000fe40003fa4000 */
[----:B------:R-:W-:Y:S02]  /*0350*/  FSETP.NAN.AND P1, PT, R20, R20, PT ;  /* 0x000000141400720b */ /* 0x000fe40003f28000 */
[----:B------:R-:W-:Y:S02]  /*0360*/  FSETP.GT.AND P3, PT, R23, R11, PT ;  /* 0x0000000b1700720b */ /* 0x000fe40003f64000 */
[----:B------:R-:W-:-:S02]  /*0370*/  P2R R16, PR, RZ, 0x4 ;  /* 0x00000004ff107803 */ /* 0x000fc40000000000 */
[----:B------:R-:W-:Y:S02]  /*0380*/  P2R R14, PR, RZ, 0x8 ;  /* 0x00000008ff0e7803 */ /* 0x000fe40000000000 */
[----:B------:R-:W-:Y:S02]  /*0390*/  @!P2 SEL R20, R20, R8, P1 ;  /* 0x000000081414a207 */ /* 0x000fe40000800000 */
[C---:B------:R-:W-:Y:S02]  /*03a0*/  FSETP.NAN.AND P1, PT, R22.reuse, R22, PT ;  /* 0x000000161600720b */ /* 0x040fe40003f28000 */
[C---:B------:R-:W-:Y:S02]  /*03b0*/  FSETP.NAN.AND P2, PT, R21.reuse, R21, PT ;  /* 0x000000151500720b */ /* 0x040fe40003f48000 */
[----:B------:R-:W-:Y:S02]  /*03c0*/  @!P4 SEL R22, R22, R10, P1 ;  /* 0x0000000a1616c207 */ /* 0x000fe40000800000 */
[----:B------:R-:W-:Y:S01]  /*03d0*/  @!P5 SEL R21, R21, R9, P2 ;  /* 0x000000091515d207 */ /* 0x000fe20001000000 */
[----:B------:R-:W-:Y:S01]  /*03e0*/  IMAD R9, R13, 0x3300, R2 ;  /* 0x000033000d097824 */ /* 0x000fe200078e0202 */
[----:B---3--:R-:W-:-:S02]  /*03f0*/  FSETP.NAN.AND P1, PT, R27, R27, PT ;  /* 0x0000001b1b00720b */ /* 0x008fc40003f28000 */
[----:B------:R-:W-:Y:S01]  /*0400*/  FSETP.NAN.AND P2, PT, R23, R23, PT ;  /* 0x000000171700720b */ /* 0x000fe20003f48000 */
[----:B------:R-:W-:Y:S01]  /*0410*/  IMAD.WIDE R8, R9, 0x4, R32 ;  /* 0x0000000409087825 */ /* 0x000fe200078e0220 */
[----:B------:R-:W-:Y:S02]  /*0420*/  LOP3.LUT R50, R0, 0x4, RZ, 0xfc, !PT ;  /* 0x0000000400327812 */ /* 0x000fe400078efcff */
[----:B------:R-:W-:Y:S02]  /*0430*/  @!P3 SEL R23, R23, R11, P2 ;  /* 0x0000000b1717b207 */ /* 0x000fe40001000000 */
[----:B------:R-:W-:Y:S02]  /*0440*/  FSETP.GEU.AND P2, PT, R22, R26, PT ;  /* 0x0000001a1600720b */ /* 0x000fe40003f4e000 */
[----:B------:R-:W-:Y:S02]  /*0450*/  FSETP.GEU.AND P3, PT, R23, R27, PT ;  /* 0x0000001b1700720b */ /* 0x000fe40003f6e000 */
[----:B------:R-:W-:-:S02]  /*0460*/  P2R R19, PR, RZ, 0x4 ;  /* 0x00000004ff137803 */ /* 0x000fc40000000000 */
[----:B------:R-:W-:Y:S02]  /*0470*/  @!P1 SEL R27, R27, R23, !P3 ;  /* 0x000000171b1b9207 */ /* 0x000fe40005800000 */
[----:B------:R-:W-:Y:S01]  /*0480*/  FSETP.NAN.AND P1, PT, R26, R26, PT ;  /* 0x0000001a1a00720b */ /* 0x000fe20003f28000 */
[C---:B------:R-:W-:Y:S01]  /*0490*/  VIADD R71, R39.reuse, 0x1dc0 ;  /* 0x00001dc027477836 */ /* 0x040fe20000000000 */
[----:B------:R-:W-:Y:S01]  /*04a0*/  P2R R11, PR, RZ, 0x8 ;  /* 0x00000008ff0b7803 */ /* 0x000fe20000000000 */
[C---:B------:R-:W-:Y:S01]  /*04b0*/  VIADD R55, R39.reuse, 0x2200 ;  /* 0x0000220027377836 */ /* 0x040fe20000000000 */
[----:B------:R-:W-:Y:S01]  /*04c0*/  P2R R15, PR, RZ, 0x10 ;  /* 0x00000010ff0f7803 */ /* 0x000fe20000000000 */
[----:B------:R-:W-:Y:S01]  /*04d0*/  VIADD R69, R39, 0x3300 ;  /* 0x0000330027457836 */ /* 0x000fe20000000000 */
[----:B------:R-:W-:-:S07]  /*04e0*/  P2R R12, PR, RZ, 0x20 ;  /* 0x00000020ff0c7803 */ /* 0x000fce0000000000 */
[----:B------:R-:W-:Y:S02]  /*04f0*/  @!P1 SEL R26, R26, R22, !P2 ;  /* 0x000000161a1a9207 */ /* 0x000fe40005000000 */
[----:B------:R-:W-:Y:S02]  /*0500*/  CS2R R22, SRZ ;  /* 0x0000000000167805 */ /* 0x000fe4000001ff00 */
[-C--:B------:R-:W-:Y:S02]  /*0510*/  FSETP.NAN.AND P1, PT, R25, R25.reuse, PT ;  /* 0x000000191900720b */ /* 0x080fe40003f28000 */
[----:B------:R-:W-:-:S04]  /*0520*/  FSETP.GEU.AND P2, PT, R21, R25, PT ;  /* 0x000000191500720b */ /* 0x000fc80003f4e000 */
[----:B------:R-:W-:-:S07]  /*0530*/  P2R R17, PR, RZ, 0x4 ;  /* 0x00000004ff117803 */ /* 0x000fce0000000000 */
[----:B------:R-:W-:Y:S02]  /*0540*/  @!P1 SEL R25, R25, R21, !P2 ;  /* 0x0000001519199207 */ /* 0x000fe40005000000 */
[-C--:B------:R-:W-:Y:S02]  /*0550*/  FSETP.NAN.AND P1, PT, R24, R24.reuse, PT ;  /* 0x000000181800720b */ /* 0x080fe40003f28000 */
[----:B------:R-:W-:-:S04]  /*0560*/  FSETP.GEU.AND P2, PT, R20, R24, PT ;  /* 0x000000181400720b */ /* 0x000fc80003f4e000 */
[----:B------:R-:W-:-:S07]  /*0570*/  P2R R18, PR, RZ, 0x4 ;  /* 0x00000004ff127803 */ /* 0x000fce0000000000 */
[----:B------:R-:W-:Y:S02]  /*0580*/  @!P1 SEL R24, R24, R20, !P2 ;  /* 0x0000001418189207 */ /* 0x000fe40005000000 */
[----:B------:R-:W-:-:S06]  /*0590*/  CS2R R20, SRZ ;  /* 0x0000000000147805 */ /* 0x000fcc000001ff00 */
[----:B------:R-:W2:Y:S01]  /*05a0*/  @P0 LDG.E.EL.128 R20, desc[UR6][R8.64] ;  /* 0x0000000608140981 */ /* 0x000ea2000c2e1d00 */
[----:B------:R-:W-:-:S04]  /*05b0*/  IMAD.IADD R10, R0, 0x1, R71 ;  /* 0x00000001000a7824 */ /* 0x000fc800078e0247 */
[----:B------:R-:W-:-:S04]  /*05c0*/  IMAD R31, R13, 0x3300, R10 ;  /* 0x000033000d1f7824 */ /* 0x000fc800078e020a */
[----:B------:R-:W-:Y:S01]  /*05d0*/  IMAD.WIDE R30, R31, 0x4, R32 ;  /* 0x000000041f1e7825 */ /* 0x000fe200078e0220 */
[-C--:B--2---:R-:W-:Y:S02]  /*05e0*/  FSETP.NAN.AND P1, PT, R20, R20.reuse, PT ;  /* 0x000000141400720b */ /* 0x084fe40003f28000 */
[----:B------:R-:W-:-:S04]  /*05f0*/  FSETP.GEU.AND P2, PT, R24, R20, PT ;  /* 0x000000141800720b */ /* 0x000fc80003f4e000 */
[----:B------:R-:W-:-:S07]  /*0600*/  P2R R9, PR, RZ, 0x4 ;  /* 0x00000004ff097803 */ /* 0x000fce0000000000 */
[----:B------:R-:W-:Y:S02]  /*0610*/  @!P1 SEL R20, R20, R24, !P2 ;  /* 0x0000001814149207 */ /* 0x000fe40005000000 */
[-C--:B------:R-:W-:Y:S02]  /*0620*/  FSETP.NAN.AND P1, PT, R21, R21.reuse, PT ;  /* 0x000000151500720b */ /* 0x080fe40003f28000 */
[----:B------:R-:W-:-:S04]  /*0630*/  FSETP.GEU.AND P2, PT, R25, R21, PT ;  /* 0x000000151900720b */ /* 0x000fc80003f4e000 */
        /* <DEDUP_REMOVED lines=12> */
[----:B------:R-:W2:Y:S02]  /*0700*/  @P0 LDG.E.EL.128 R24, desc[UR6][R30.64] ;  /* 0x000000061e180981 */ /* 0x000ea4000c2e1d00 */
[-C--:B--2---:R-:W-:Y:S02]  /*0710*/  FSETP.NAN.AND P1, PT, R27, R27.reuse, PT ;  /* 0x0000001b1b00720b */ /* 0x084fe40003f28000 */
[----:B------:R-:W-:-:S04]  /*0720*/  FSETP.GEU.AND P2, PT, R23, R27, PT ;  /* 0x0000001b1700720b */ /* 0x000fc80003f4e000 */
[----:B------:R-:W-:-:S07]  /*0730*/  P2R R10, PR, RZ, 0x4 ;  /* 0x00000004ff0a7803 */ /* 0x000fce0000000000 */
[----:B------:R-:W-:Y:S02]  /*0740*/  @!P1 SEL R27, R27, R23, !P2 ;  /* 0x000000171b1b9207 */ /* 0x000fe40005000000 */
[-C--:B------:R-:W-:Y:S02]  /*0750*/  FSETP.NAN.AND P1, PT, R26, R26.reuse, PT ;  /* 0x0000001a1a00720b */ /* 0x080fe40003f28000 */
[----:B------:R-:W-:-:S04]  /*0760*/  FSETP.GEU.AND P2, PT, R22, R26, PT ;  /* 0x0000001a1600720b */ /* 0x000fc80003f4e000 */
[----:B------:R-:W-:-:S07]  /*0770*/  P2R R34, PR, RZ, 0x4 ;  /* 0x00000004ff227803 */ /* 0x000fce0000000000 */
[----:B------:R-:W-:Y:S01]  /*0780*/  @!P1 SEL R26, R26, R22, !P2 ;  /* 0x000000161a1a9207 */ /* 0x000fe20005000000 */
[----:B------:R-:W-:Y:S01]  /*0790*/  IMAD.IADD R22, R0, 0x1, R55 ;  /* 0x0000000100167824 */ /* 0x000fe200078e0237 */
[-C--:B------:R-:W-:Y:S02]  /*07a0*/  FSETP.NAN.AND P1, PT, R25, R25.reuse, PT ;  /* 0x000000191900720b */ /* 0x080fe40003f28000 */
[----:B------:R-:W-:Y:S01]  /*07b0*/  FSETP.GEU.AND P2, PT, R21, R25, PT ;  /* 0x000000191500720b */ /* 0x000fe20003f4e000 */
[----:B------:R-:W-:Y:S01]  /*07c0*/  IMAD R31, R13, 0x3300, R22 ;  /* 0x000033000d1f7824 */ /* 0x000fe200078e0216 */
[----:B------:R-:W-:Y:S02]  /*07d0*/  CS2R R22, SRZ ;  /* 0x0000000000167805 */ /* 0x000fe4000001ff00 */
[----:B------:R-:W-:Y:S01]  /*07e0*/  P2R R35, PR, RZ, 0x4 ;  /* 0x00000004ff237803 */ /* 0x000fe20000000000 */
[----:B------:R-:W-:-:S06]  /*07f0*/  IMAD.WIDE R30, R31, 0x4, R32 ;  /* 0x000000041f1e7825 */ /* 0x000fcc00078e0220 */
        /* <DEDUP_REMOVED lines=19> */
[----:B------:R-:W-:Y:S01]  /*0930*/  @!P1 SEL R22, R22, R26, !P2 ;  /* 0x0000001a16169207 */ /* 0x000fe20005000000 */
[----:B------:R-:W-:Y:S01]  /*0940*/  IMAD.IADD R26, R0, 0x1, R69 ;  /* 0x00000001001a7824 */ /* 0x000fe200078e0245 */
[-C--:B------:R-:W-:Y:S02]  /*0950*/  FSETP.NAN.AND P1, PT, R23, R23.reuse, PT ;  /* 0x000000171700720b */ /* 0x080fe40003f28000 */
[----:B------:R-:W-:Y:S01]  /*0960*/  FSETP.GEU.AND P2, PT, R27, R23, PT ;  /* 0x000000171b00720b */ /* 0x000fe20003f4e000 */
[----:B------:R-:W-:-:S03]  /*0970*/  IMAD R31, R13, 0x3300, R26 ;  /* 0x000033000d1f7824 */ /* 0x000fc600078e021a */
[----:B------:R-:W-:Y:S01]  /*0980*/  P2R R41, PR, RZ, 0x4 ;  /* 0x00000004ff297803 */ /* 0x000fe20000000000 */
[----:B------:R-:W-:-:S06]  /*0990*/  IMAD.WIDE R30, R31, 0x4, R32 ;  /* 0x000000041f1e7825 */ /* 0x000fcc00078e0220 */
[----:B------:R-:W-:Y:S02]  /*09a0*/  @!P1 SEL R23, R23, R27, !P2 ;  /* 0x0000001b17179207 */ /* 0x000fe40005000000 */
[----:B------:R-:W-:-:S06]  /*09b0*/  CS2R R26, SRZ ;  /* 0x00000000001a7805 */ /* 0x000fcc000001ff00 */
[----:B------:R-:W2:Y:S01]  /*09c0*/  @P0 LDG.E.EL.128 R24, desc[UR6][R30.64] ;  /* 0x000000061e180981 */ /* 0x000ea2000c2e1d00 */
[----:B------:R-:W-:Y:S01]  /*09d0*/  VIADD R63, R39, 0x3740 ;  /* 0x00003740273f7836 */ /* 0x000fe20000000000 */
        /* <DEDUP_REMOVED lines=21> */
[----:B------:R1:W2:Y:S01]  /*0b30*/  @P0 LDG.E.EL.128 R20, desc[UR6][R30.64] ;  /* 0x000000061e140981 */ /* 0x0002a2000c2e1d00 */
[----:B------:R-:W-:Y:S01]  /*0b40*/  IMAD.IADD R52, R50, 0x1, R29 ;  /* 0x0000000132347824 */ /* 0x000fe200078e021d */
[----:B------:R-:W-:-:S03]  /*0b50*/  CS2R R28, SRZ ;  /* 0x00000000001c7805 */ /* 0x000fc6000001ff00 */
[----:B------:R-:W-:-:S04]  /*0b60*/  IMAD R53, R13, 0x3300, R52 ;  /* 0x000033000d357824 */ /* 0x000fc800078e0234 */
[----:B------:R-:W-:-:S04]  /*0b70*/  IMAD.WIDE R52, R53, 0x4, R32 ;  /* 0x0000000435347825 */ /* 0x000fc800078e0220 */
[----:B-1----:R-:W-:-:S04]  /*0b80*/  IMAD.IADD R30, R50, 0x1, R39 ;  /* 0x00000001321e7824 */ /* 0x002fc800078e0227 */
[----:B------:R-:W-:Y:S01]  /*0b90*/  IMAD R57, R13, 0x3300, R30 ;  /* 0x000033000d397824 */ /* 0x000fe200078e021e */
[----:B------:R-:W-:-:S03]  /*0ba0*/  CS2R R30, SRZ ;  /* 0x00000000001e7805 */ /* 0x000fc6000001ff00 */
[----:B------:R-:W-:-:S03]  /*0bb0*/  IMAD.WIDE R56, R57, 0x4, R32 ;  /* 0x0000000439387825 */ /* 0x000fc600078e0220 */
[----:B------:R-:W3:Y:S01]  /*0bc0*/  @P0 LDG.E.EL.128 R28, desc[UR6][R52.64] ;  /* 0x00000006341c0981 */ /* 0x000ee2000c2e1d00 */
        /* <DEDUP_REMOVED lines=19> */
[C---:B---3--:R-:W-:Y:S02]  /*0d00*/  FSETP.NAN.AND P1, PT, R28.reuse, R28, PT ;  /* 0x0000001c1c00720b */ /* 0x048fe40003f28000 */
[----:B--2---:R-:W-:-:S04]  /*0d10*/  FSETP.GT.AND P2, PT, R28, R24, PT ;  /* 0x000000181c00720b */ /* 0x004fc80003f44000 */
[----:B------:R-:W-:-:S09]  /*0d20*/  P2R R51, PR, RZ, 0x4 ;  /* 0x00000004ff337803 */ /* 0x000fd20000000000 */
[----:B------:R-:W-:Y:S02]  /*0d30*/  @!P2 SEL R28, R28, R24, P1 ;  /* 0x000000181c1ca207 */ /* 0x000fe40000800000 */
[C---:B------:R-:W-:Y:S02]  /*0d40*/  FSETP.GT.AND P2, PT, R29.reuse, R25, PT ;  /* 0x000000191d00720b */ /* 0x040fe40003f44000 */
[----:B------:R-:W-:Y:S02]  /*0d50*/  FSETP.NAN.AND P1, PT, R29, R29, PT ;  /* 0x0000001d1d00720b */ /* 0x000fe40003f28000 */
[----:B------:R-:W-:-:S09]  /*0d60*/  P2R R52, PR, RZ, 0x4 ;  /* 0x00000004ff347803 */ /* 0x000fd20000000000 */
[----:B------:R-:W-:Y:S02]  /*0d70*/  @!P2 SEL R29, R29, R25, P1 ;  /* 0x000000191d1da207 */ /* 0x000fe40000800000 */
[C---:B------:R-:W-:Y:S02]  /*0d80*/  FSETP.GT.AND P2, PT, R30.reuse, R26, PT ;  /* 0x0000001a1e00720b */ /* 0x040fe40003f44000 */
[----:B------:R-:W-:Y:S02]  /*0d90*/  FSETP.NAN.AND P1, PT, R30, R30, PT ;  /* 0x0000001e1e00720b */ /* 0x000fe40003f28000 */
[----:B------:R-:W-:-:S09]  /*0da0*/  P2R R53, PR, RZ, 0x4 ;  /* 0x00000004ff357803 */ /* 0x000fd20000000000 */
[----:B------:R-:W-:Y:S02]  /*0db0*/  @!P2 SEL R30, R30, R26, P1 ;  /* 0x0000001a1e1ea207 */ /* 0x000fe40000800000 */
[C---:B------:R-:W-:Y:S01]  /*0dc0*/  FSETP.GT.AND P2, PT, R31.reuse, R27, PT ;  /* 0x0000001b1f00720b */ /* 0x040fe20003f44000 */
[----:B------:R-:W-:Y:S01]  /*0dd0*/  IMAD.IADD R26, R50, 0x1, R59 ;  /* 0x00000001321a7824 */ /* 0x000fe200078e023b */
[----:B------:R-:W-:-:S03]  /*0de0*/  FSETP.NAN.AND P1, PT, R31, R31, PT ;  /* 0x0000001f1f00720b */ /* 0x000fc60003f28000 */
[----:B------:R-:W-:Y:S01]  /*0df0*/  IMAD R59, R13, 0x3300, R26 ;  /* 0x000033000d3b7824 */ /* 0x000fe200078e021a */
[----:B------:R-:W-:-:S03]  /*0e00*/  CS2R R24, SRZ ;  /* 0x0000000000187805 */ /* 0x000fc6000001ff00 */
[----:B------:R-:W-:-:S04]  /*0e10*/  IMAD.WIDE R58, R59, 0x4, R32 ;  /* 0x000000043b3a7825 */ /* 0x000fc800078e0220 */
[----:B------:R-:W-:Y:S02]  /*0e20*/  @!P2 SEL R31, R31, R27, P1 ;  /* 0x0000001b1f1fa207 */ /* 0x000fe40000800000 */
[----:B------:R-:W-:-:S06]  /*0e30*/  CS2R R26, SRZ ;  /* 0x00000000001a7805 */ /* 0x000fcc000001ff00 */
[----:B------:R-:W2:Y:S01]  /*0e40*/  @P0 LDG.E.EL.128 R24, desc[UR6][R58.64] ;  /* 0x000000063a180981 */ /* 0x000ea2000c2e1d00 */
[----:B------:R-:W-:Y:S02]  /*0e50*/  P2R R56, PR, RZ, 0x4 ;  /* 0x00000004ff387803 */ /* 0x000fe40000000000 */
[-C--:B--2---:R-:W-:Y:S02]  /*0e60*/  FSETP.NAN.AND P1, PT, R27, R27.reuse, PT ;  /* 0x0000001b1b00720b */ /* 0x084fe40003f28000 */
[----:B------:R-:W-:-:S11]  /*0e70*/  FSETP.GEU.AND P2, PT, R31, R27, PT ;  /* 0x0000001b1f00720b */ /* 0x000fd60003f4e000 */
[----:B------:R-:W-:Y:S02]  /*0e80*/  @!P1 SEL R27, R27, R31, !P2 ;  /* 0x0000001f1b1b9207 */ /* 0x000fe40005000000 */
[-C--:B------:R-:W-:Y:S02]  /*0e90*/  FSETP.NAN.AND P1, PT, R26, R26.reuse, PT ;  /* 0x0000001a1a00720b */ /* 0x080fe40003f28000 */
[----:B------:R-:W-:Y:S02]  /*0ea0*/  P2R R58, PR, RZ, 0x4 ;  /* 0x00000004ff3a7803 */ /* 0x000fe40000000000 */
[----:B------:R-:W-:-:S09]  /*0eb0*/  FSETP.GEU.AND P2, PT, R30, R26, PT ;  /* 0x0000001a1e00720b */ /* 0x000fd20003f4e000 */
[----:B------:R-:W-:Y:S02]  /*0ec0*/  @!P1 SEL R26, R26, R30, !P2 ;  /* 0x0000001e1a1a9207 */ /* 0x000fe40005000000 */
[-C--:B------:R-:W-:Y:S02]  /*0ed0*/  FSETP.NAN.AND P1, PT, R25, R25.reuse, PT ;  /* 0x000000191900720b */ /* 0x080fe40003f28000 */
[----:B------:R-:W-:Y:S02]  /*0ee0*/  P2R R59, PR, RZ, 0x4 ;  /* 0x00000004ff3b7803 */ /* 0x000fe40000000000 */
[----:B------:R-:W-:Y:S01]  /*0ef0*/  FSETP.GEU.AND P2, PT, R29, R25, PT ;  /* 0x000000191d00720b */ /* 0x000fe20003f4e000 */
[----:B------:R-:W-:-:S08]  /*0f00*/  IMAD.IADD R30, R50, 0x1, R65 ;  /* 0x00000001321e7824 */ /* 0x000fd000078e0241 */
[----:B------:R-:W-:Y:S02]  /*0f10*/  @!P1 SEL R25, R25, R29, !P2 ;  /* 0x0000001d19199207 */ /* 0x000fe40005000000 */
[-C--:B------:R-:W-:Y:S02]  /*0f20*/  FSETP.NAN.AND P1, PT, R24, R24.reuse, PT ;  /* 0x000000181800720b */ /* 0x080fe40003f28000 */
[----:B------:R-:W-:Y:S02]  /*0f30*/  P2R R60, PR, RZ, 0x4 ;  /* 0x00000004ff3c7803 */ /* 0x000fe40000000000 */
[----:B------:R-:W-:Y:S01]  /*0f40*/  FSETP.GEU.AND P2, PT, R28, R24, PT ;  /* 0x000000181c00720b */ /* 0x000fe20003f4e000 */
[----:B------:R-:W-:Y:S01]  /*0f50*/  IMAD R65, R13, 0x3300, R30 ;  /* 0x000033000d417824 */ /* 0x000fe200078e021e */
[----:B------:R-:W-:-:S03]  /*0f60*/  CS2R R30, SRZ ;  /* 0x00000000001e7805 */ /* 0x000fc6000001ff00 */
[----:B------:R-:W-:-:S04]  /*0f70*/  IMAD.WIDE R64, R65, 0x4, R32 ;  /* 0x0000000441407825 */ /* 0x000fc800078e0220 */
[----:B------:R-:W-:Y:S02]  /*0f80*/  @!P1 SEL R24, R24, R28, !P2 ;  /* 0x0000001c18189207 */ /* 0x000fe40005000000 */
        /* <DEDUP_REMOVED lines=12> */
[----:B------:R-:W-:-:S09]  /*1050*/  FSETP.GEU.AND P2, PT, R26, R30, PT ;  /* 0x0000001e1a00720b */ /* 0x000fd20003f4e000 */
[----:B------:R-:W-:Y:S02]  /*1060*/  @!P1 SEL R30, R30, R26, !P2 ;  /* 0x0000001a1e1e9207 */ /* 0x000fe40005000000 */
[-C--:B------:R-:W-:Y:S01]  /*1070*/  FSETP.NAN.AND P1, PT, R31, R31.reuse, PT ;  /* 0x0000001f1f00720b */ /* 0x080fe20003f28000 */
[----:B------:R-:W-:Y:S01]  /*1080*/  IMAD.IADD R26, R50, 0x1, R71 ;  /* 0x00000001321a7824 */ /* 0x000fe200078e0247 */
        /* <DEDUP_REMOVED lines=74> */
[----:B------:R-:W-:Y:S01]  /*1530*/  P2R R77, PR, RZ, 0x4 ;  /* 0x00000004ff4d7803 */ /* 0x000fe20000000000 */
[----:B------:R-:W-:Y:S01]  /*1540*/  VIADD R39, R39, 0x3b80 ;  /* 0x00003b8027277836 */ /* 0x000fe20000000000 */
[-C--:B--2---:R-:W-:Y:S02]  /*1550*/  FSETP.NAN.AND P1, PT, R28, R28.reuse, PT ;  /* 0x0000001c1c00720b */ /* 0x084fe40003f28000 */
[----:B------:R-:W-:Y:S02]  /*1560*/  FSETP.NAN.AND P3, PT, R29, R29, PT ;  /* 0x0000001d1d00720b */ /* 0x000fe40003f68000 */
[----:B------:R-:W-:-:S09]  /*1570*/  FSETP.GEU.AND P2, PT, R24, R28, PT ;  /* 0x0000001c1800720b */ /* 0x000fd20003f4e000 */
[----:B------:R-:W-:Y:S02]  /*1580*/  @!P1 SEL R28, R28, R24, !P2 ;  /* 0x000000181c1c9207 */ /* 0x000fe40005000000 */
[----:B------:R-:W-:-:S04]  /*1590*/  FSETP.GEU.AND P1, PT, R25, R29, PT ;  /* 0x0000001d1900720b */ /* 0x000fc80003f2e000 */
[----:B------:R-:W-:Y:S02]  /*15a0*/  @!P3 SEL R29, R29, R25, !P1 ;  /* 0x000000191d1db207 */ /* 0x000fe40004800000 */
[-C--:B------:R-:W-:Y:S02]  /*15b0*/  FSETP.NAN.AND P3, PT, R30, R30.reuse, PT ;  /* 0x0000001e1e00720b */ /* 0x080fe40003f68000 */
[----:B------:R-:W-:Y:S02]  /*15c0*/  FSETP.GEU.AND P4, PT, R26, R30, PT ;  /* 0x0000001e1a00720b */ /* 0x000fe40003f8e000 */
[----:B------:R-:W-:-:S09]  /*15d0*/  P2R R78, PR, RZ, 0x2 ;  /* 0x00000002ff4e7803 */ /* 0x000fd20000000000 */
[----:B------:R-:W-:Y:S02]  /*15e0*/  @!P3 SEL R30, R30, R26, !P4 ;  /* 0x0000001a1e1eb207 */ /* 0x000fe40006000000 */
[-C--:B------:R-:W-:Y:S01]  /*15f0*/  FSETP.NAN.AND P3, PT, R31, R31.reuse, PT ;  /* 0x0000001f1f00720b */ /* 0x080fe20003f68000 */
[----:B------:R-:W-:Y:S01]  /*1600*/  IMAD.IADD R26, R0, 0x1, R39 ;  /* 0x00000001001a7824 */ /* 0x000fe200078e0227 */
[----:B------:R-:W-:-:S03]  /*1610*/  FSETP.GEU.AND P1, PT, R27, R31, PT ;  /* 0x0000001f1b00720b */ /* 0x000fc60003f2e000 */
[----:B------:R-:W-:Y:S01]  /*1620*/  IMAD R55, R13, 0x3300, R26 ;  /* 0x000033000d377824 */ /* 0x000fe200078e021a */
[----:B------:R-:W-:-:S03]  /*1630*/  CS2R R24, SRZ ;  /* 0x0000000000187805 */ /* 0x000fc6000001ff00 */
[----:B------:R-:W-:-:S04]  /*1640*/  IMAD.WIDE R54, R55, 0x4, R32 ;  /* 0x0000000437367825 */ /* 0x000fc800078e0220 */
[----:B------:R-:W-:Y:S02]  /*1650*/  @!P3 SEL R31, R31, R27, !P1 ;  /* 0x0000001b1f1fb207 */ /* 0x000fe40004800000 */
[----:B------:R-:W-:-:S06]  /*1660*/  CS2R R26, SRZ ;  /* 0x00000000001a7805 */ /* 0x000fcc000001ff00 */
[----:B------:R-:W2:Y:S01]  /*1670*/  @P0 LDG.E.EL.128 R24, desc[UR6][R54.64] ;  /* 0x0000000636180981 */ /* 0x000ea2000c2e1d00 */
[----:B------:R-:W-:Y:S01]  /*1680*/  P2R R80, PR, RZ, 0x2 ;  /* 0x00000002ff507803 */ /* 0x000fe20000000000 */
[----:B------:R-:W-:-:S04]  /*1690*/  IMAD.IADD R50, R50, 0x1, R39 ;  /* 0x0000000132327824 */ /* 0x000fc800078e0227 */
[----:B------:R-:W-:-:S04]  /*16a0*/  IMAD R13, R13, 0x3300, R50 ;  /* 0x000033000d0d7824 */ /* 0x000fc800078e0232 */
[----:B------:R-:W-:Y:S01]  /*16b0*/  IMAD.WIDE R32, R13, 0x4, R32 ;  /* 0x000000040d207825 */ /* 0x000fe200078e0220 */
        /* <DEDUP_REMOVED lines=11> */
[-C--:B------:R-:W-:Y:S02]  /*1770*/  FSETP.NAN.AND P3, PT, R27, R27.reuse, PT ;  /* 0x0000001b1b00720b */ /* 0x080fe40003f68000 */
[----:B------:R-:W-:Y:S02]  /*1780*/  P2R R21, PR, RZ, 0x2 ;  /* 0x00000002ff157803 */ /* 0x000fe40000000000 */
[----:B------:R-:W-:-:S04]  /*1790*/  FSETP.GEU.AND P1, PT, R23, R27, PT ;  /* 0x0000001b1700720b */ /* 0x000fc80003f2e000 */
[----:B------:R-:W-:-:S05]  /*17a0*/  P2R R22, PR, RZ, 0x2 ;  /* 0x00000002ff167803 */ /* 0x000fca0000000000 */
[----:B------:R-:W-:Y:S02]  /*17b0*/  @!P3 SEL R27, R27, R23, !P1 ;  /* 0x000000171b1bb207 */ /* 0x000fe40004800000 */
[----:B------:R-:W-:-:S04]  /*17c0*/  ISETP.NE.AND P1, PT, R65, RZ, PT ;  /* 0x000000ff4100720c */ /* 0x000fc80003f25270 */
[----:B------:R-:W-:Y:S02]  /*17d0*/  P2R R23, PR, RZ, 0x2 ;  /* 0x00000002ff177803 */ /* 0x000fe40000000000 */
        /* <DEDUP_REMOVED lines=28> */
[----:B------:R-:W-:Y:S02]  /*19a0*/  ISETP.NE.AND P1, PT, R15, RZ, PT ;  /* 0x000000ff0f00720c */ /* 0x000fe40003f25270 */
[----:B------:R-:W-:Y:S02]  /*19b0*/  CS2R R12, SRZ ;  /* 0x00000000000c7805 */ /* 0x000fe4000001ff00 */
[----:B------:R-:W-:Y:S02]  /*19c0*/  P2R R81, PR, RZ, 0x2 ;  /* 0x00000002ff517803 */ /* 0x000fe40000000000 */
[----:B------:R-:W-:Y:S02]  /*19d0*/  ISETP.NE.AND P1, PT, R14, RZ, PT ;  /* 0x000000ff0e00720c */ /* 0x000fe40003f25270 */
[----:B------:R-:W-:-:S06]  /*19e0*/  CS2R R14, SRZ ;  /* 0x00000000000e7805 */ /* 0x000fcc000001ff00 */
[----:B------:R1:W2:Y:S01]  /*19f0*/  @P0 LDG.E.EL.128 R12, desc[UR6][R32.64] ;  /* 0x00000006200c0981 */ /* 0x0002a2000c2e1d00 */
[----:B------:R-:W-:Y:S02]  /*1a00*/  P2R R79, PR, RZ, 0x10 ;  /* 0x00000010ff4f7803 */ /* 0x000fe40000000000 */
[----:B------:R-:W-:Y:S02]  /*1a10*/  P2R R65, PR, RZ, 0x2 ;  /* 0x00000002ff417803 */ /* 0x000fe40000000000 */
[----:B-1----:R-:W-:Y:S02]  /*1a20*/  P2R R32, PR, RZ, 0x1 ;  /* 0x00000001ff207803 */ /* 0x002fe40000000000 */
[----:B------:R-:W-:Y:S02]  /*1a30*/  ISETP.NE.AND P0, PT, R57, RZ, PT ;  /* 0x000000ff3900720c */ /* 0x000fe40003f05270 */
[----:B------:R-:W-:Y:S02]  /*1a40*/  P2R R63, PR, RZ, 0x4 ;  /* 0x00000004ff3f7803 */ /* 0x000fe40000000000 */
[----:B------:R-:W-:-:S02]  /*1a50*/  ISETP.NE.AND P2, PT, R67, RZ, PT ;  /* 0x000000ff4300720c */ /* 0x000fc40003f45270 */
[-C--:B--2---:R-:W-:Y:S02]  /*1a60*/  FSETP.NAN.AND P4, PT, R14, R14.reuse, PT ;  /* 0x0000000e0e00720b */ /* 0x084fe40003f88000 */
[----:B------:R-:W-:Y:S02]  /*1a70*/  FSETP.NAN.AND P5, PT, R13, R13, PT ;  /* 0x0000000d0d00720b */ /* 0x000fe40003fa8000 */
[----:B------:R-:W-:Y:S02]  /*1a80*/  FSETP.GEU.AND P3, PT, R30, R14, PT ;  /* 0x0000000e1e00720b */ /* 0x000fe40003f6e000 */
[----:B------:R-:W-:Y:S02]  /*1a90*/  FSETP.NAN.AND P6, PT, R12, R12, PT ;  /* 0x0000000c0c00720b */ /* 0x000fe40003fc8000 */
[----:B------:R-:W-:-:S05]  /*1aa0*/  FSETP.NAN.AND P1, PT, R15, R15, PT ;  /* 0x0000000f0f00720b */ /* 0x000fca0003f28000 */
[----:B------:R-:W-:Y:S02]  /*1ab0*/  @!P4 SEL R14, R14, R30, !P3 ;  /* 0x0000001e0e0ec207 */ /* 0x000fe40005800000 */
[----:B------:R-:W-:-:S04]  /*1ac0*/  FSETP.GEU.AND P4, PT, R29, R13, PT ;  /* 0x0000000d1d00720b */ /* 0x000fc80003f8e000 */
[----:B------:R-:W-:Y:S02]  /*1ad0*/  @!P5 SEL R13, R13, R29, !P4 ;  /* 0x0000001d0d0dd207 */ /* 0x000fe40006000000 */
[----:B------:R-:W-:-:S04]  /*1ae0*/  FSETP.GEU.AND P5, PT, R28, R12, PT ;  /* 0x0000000c1c00720b */ /* 0x000fc80003fae000 */
[----:B------:R-:W-:Y:S02]  /*1af0*/  @!P6 SEL R12, R12, R28, !P5 ;  /* 0x0000001c0c0ce207 */ /* 0x000fe40006800000 */
[----:B------:R-:W-:-:S04]  /*1b00*/  FSETP.GEU.AND P6, PT, R31, R15, PT ;  /* 0x0000000f1f00720b */ /* 0x000fc80003fce000 */
[----:B------:R-:W-:Y:S02]  /*1b10*/  @!P1 SEL R15, R15, R31, !P6 ;  /* 0x0000001f0f0f9207 */ /* 0x000fe40007000000 */
[----:B------:R-:W-:Y:S02]  /*1b20*/  ISETP.NE.AND P1, PT, R65, RZ, PT ;  /* 0x000000ff4100720c */ /* 0x000fe40003f25270 */
[----:B------:R-:W-:Y:S02]  /*1b30*/  P2R R29, PR, RZ, 0x10 ;  /* 0x00000010ff1d7803 */ /* 0x000fe40000000000 */
[----:B------:R-:W-:Y:S02]  /*1b40*/  ISETP.NE.AND P4, PT, R2, RZ, PT ;  /* 0x000000ff0200720c */ /* 0x000fe40003f85270 */
[----:B------:R-:W-:Y:S02]  /*1b50*/  SEL R2, RZ, 0x1, !P1 ;  /* 0x00000001ff027807 */ /* 0x000fe40004800000 */
[----:B------:R-:W-:-:S02]  /*1b60*/  ISETP.NE.AND P1, PT, R81, RZ, PT ;  /* 0x000000ff5100720c */ /* 0x000fc40003f25270 */
[----:B------:R-:W-:Y:S02]  /*1b70*/  P2R R28, PR, RZ, 0x20 ;  /* 0x00000020ff1c7803 */ /* 0x000fe40000000000 */
[----:B------:R-:W-:Y:S02]  /*1b80*/  ISETP.NE.AND P5, PT, R8, RZ, PT ;  /* 0x000000ff0800720c */ /* 0x000fe40003fa5270 */
[----:B------:R-:W-:Y:S02]  /*1b90*/  SEL R8, RZ, 0x1, !P1 ;  /* 0x00000001ff087807 */ /* 0x000fe40004800000 */
[----:B------:R-:W-:-:S04]  /*1ba0*/  ISETP.NE.AND P1, PT, R11, RZ, PT ;  /* 0x000000ff0b00720c */ /* 0x000fc80003f25270 */
        /* <DEDUP_REMOVED lines=11> */
[----:B------:R-:W-:Y:S02]  /*1c60*/  ISETP.NE.AND P1, PT, R61, RZ, PT ;  /* 0x000000ff3d00720c */ /* 0x000fe40003f25270 */
[----:B------:R-:W-:Y:S02]  /*1c70*/  P2R R30, PR, RZ, 0x8 ;  /* 0x00000008ff1e7803 */ /* 0x000fe40000000000 */
[----:B------:R-:W-:Y:S02]  /*1c80*/  ISETP.NE.AND P3, PT, R5, RZ, PT ;  /* 0x000000ff0500720c */ /* 0x000fe40003f65270 */
[----:B------:R-:W-:Y:S02]  /*1c90*/  SEL R5, R2, 0x2, P1 ;  /* 0x0000000202057807 */ /* 0x000fe40000800000 */
[----:B------:R-:W-:-:S02]  /*1ca0*/  ISETP.NE.AND P1, PT, R19, RZ, PT ;  /* 0x000000ff1300720c */ /* 0x000fc40003f25270 */
[----:B------:R-:W-:Y:S02]  /*1cb0*/  P2R R31, PR, RZ, 0x40 ;  /* 0x00000040ff1f7803 */ /* 0x000fe40000000000 */
[----:B------:R-:W-:Y:S02]  /*1cc0*/  ISETP.NE.AND P6, PT, R9, RZ, PT ;  /* 0x000000ff0900720c */ /* 0x000fe40003fc5270 */
[----:B------:R-:W-:Y:S02]  /*1cd0*/  SEL R9, R8, 0x2, P1 ;  /* 0x0000000208097807 */ /* 0x000fe40000800000 */
[----:B------:R-:W-:-:S04]  /*1ce0*/  ISETP.NE.AND P1, PT, R17, RZ, PT ;  /* 0x000000ff1100720c */ /* 0x000fc80003f25270 */
        /* <DEDUP_REMOVED lines=9> */
[----:B------:R-:W-:Y:S02]  /*1d80*/  ISETP.NE.AND P1, PT, R55, RZ, PT ;  /* 0x000000ff3700720c */ /* 0x000fe40003f25270 */
[----:B------:R-:W-:Y:S02]  /*1d90*/  SEL R16, R5, 0x3, P3 ;  /* 0x0000000305107807 */ /* 0x000fe40001800000 */
[----:B------:R-:W-:Y:S02]  /*1da0*/  SEL R51, R51, 0x2, P1 ;  /* 0x0000000233337807 */ /* 0x000fe40000800000 */
[----:B------:R-:W-:Y:S02]  /*1db0*/  ISETP.NE.AND P3, PT, R34, RZ, PT ;  /* 0x000000ff2200720c */ /* 0x000fe40003f65270 */
[----:B------:R-:W-:-:S02]  /*1dc0*/  SEL R8, R8, 0x3, P6 ;  /* 0x0000000308087807 */ /* 0x000fc40003000000 */
[----:B------:R-:W-:Y:S02]  /*1dd0*/  ISETP.NE.AND P6, PT, R77, RZ, PT ;  /* 0x000000ff4d00720c */ /* 0x000fe40003fc5270 */
[----:B------:R-:W-:Y:S02]  /*1de0*/  SEL R5, R51, 0x3, P0 ;  /* 0x0000000333057807 */ /* 0x000fe40000000000 */
[----:B------:R-:W-:Y:S02]  /*1df0*/  P2R R51, PR, RZ, 0x8 ;  /* 0x00000008ff337803 */ /* 0x000fe40000000000 */
[----:B------:R-:W-:Y:S02]  /*1e00*/  ISETP.NE.AND P3, PT, R10, RZ, PT ;  /* 0x000000ff0a00720c */ /* 0x000fe40003f65270 */
        /* <DEDUP_REMOVED lines=41> */
[----:B------:R-:W-:Y:S02]  /*20a0*/  P2R R34, PR, RZ, 0x8 ;  /* 0x00000008ff227803 */ /* 0x000fe40000000000 */
[----:B------:R-:W-:-:S02]  /*20b0*/  ISETP.NE.AND P6, PT, R36, RZ, PT ;  /* 0x000000ff2400720c */ /* 0x000fc40003fc5270 */
[----:B------:R-:W-:Y:S02]  /*20c0*/  ISETP.NE.AND P3, PT, R62, RZ, PT ;  /* 0x000000ff3e00720c */ /* 0x000fe40003f65270 */
[----:B------:R-:W-:Y:S02]  /*20d0*/  SEL R8, R8, 0x4, P6 ;  /* 0x0000000408087807 */ /* 0x000fe40003000000 */
[----:B------:R-:W-:Y:S02]  /*20e0*/  SEL R2, R2, 0x3, P3 ;  /* 0x0000000302027807 */ /* 0x000fe40001800000 */
[----:B------:R-:W-:Y:S02]  /*20f0*/  ISETP.NE.AND P6, PT, R35, RZ, PT ;  /* 0x000000ff2300720c */ /* 0x000fe40003fc5270 */
[----:B------:R-:W-:Y:S02]  /*2100*/  SEL R39, R39, 0x3, P2 ;  /* 0x0000000327277807 */ /* 0x000fe40001000000 */
[----:B------:R-:W-:-:S02]  /*2110*/  SEL R2, R2, 0x4, P6 ;  /* 0x0000000402027807 */ /* 0x000fc40003000000 */
[----:B------:R-:W-:Y:S02]  /*2120*/  ISETP.NE.AND P6, PT, R37, RZ, PT ;  /* 0x000000ff2500720c */ /* 0x000fe40003fc5270 */
[----:B------:R-:W-:Y:S02]  /*2130*/  SEL R50, R50, 0x3, P1 ;  /* 0x0000000332327807 */ /* 0x000fe40000800000 */
[----:B------:R-:W-:Y:S02]  /*2140*/  SEL R39, R39, 0x4, P6 ;  /* 0x0000000427277807 */ /* 0x000fe40003000000 */
[----:B------:R-:W-:-:S04]  /*2150*/  ISETP.NE.AND P6, PT, R38, RZ, PT ;  /* 0x000000ff2600720c */ /* 0x000fc80003fc5270 */
[----:B------:R-:W-:Y:S02]  /*2160*/  SEL R50, R50, 0x4, P6 ;  /* 0x0000000432327807 */ /* 0x000fe40003000000 */
[----:B------:R-:W-:Y:S02]  /*2170*/  ISETP.NE.AND P6, PT, R40, RZ, PT ;  /* 0x000000ff2800720c */ /* 0x000fe40003fc5270 */
[----:B------:R-:W-:Y:S02]  /*2180*/  SEL R11, R11, 0x3, P5 ;  /* 0x000000030b0b7807 */ /* 0x000fe40002800000 */
[----:B------:R-:W-:Y:S02]  /*2190*/  SEL R5, R5, 0x4, P6 ;  /* 0x0000000405057807 */ /* 0x000fe40003000000 */
[----:B------:R-:W-:Y:S02]  /*21a0*/  ISETP.NE.AND P6, PT, R41, RZ, PT ;  /* 0x000000ff2900720c */ /* 0x000fe40003fc5270 */
[----:B------:R-:W-:-:S02]  /*21b0*/  ISETP.NE.AND P3, PT, R34, RZ, PT ;  /* 0x000000ff2200720c */ /* 0x000fc40003f65270 */
[----:B------:R-:W-:Y:S02]  /*21c0*/  SEL R8, R8, 0x5, P6 ;  /* 0x0000000508087807 */ /* 0x000fe40003000000 */
[----:B------:R-:W-:Y:S02]  /*21d0*/  SEL R16, R16, 0x4, P3 ;  /* 0x0000000410107807 */ /* 0x000fe40001800000 */
[----:B------:R-:W-:Y:S02]  /*21e0*/  SEL R11, R11, 0x4, P0 ;  /* 0x000000040b0b7807 */ /* 0x000fe40000000000 */
[----:B------:R-:W-:Y:S02]  /*21f0*/  ISETP.NE.AND P6, PT, R42, RZ, PT ;  /* 0x000000ff2a00720c */ /* 0x000fe40003fc5270 */
[----:B------:R-:W-:Y:S02]  /*2200*/  SEL R9, R9, 0x3, P4 ;  /* 0x0000000309097807 */ /* 0x000fe40002000000 */
[----:B------:R-:W-:-:S02]  /*2210*/  ISETP.NE.AND P3, PT, R51, RZ, PT ;  /* 0x000000ff3300720c */ /* 0x000fc40003f65270 */
[----:B------:R-:W-:Y:S02]  /*2220*/  SEL R11, R11, 0x5, P6 ;  /* 0x000000050b0b7807 */ /* 0x000fe40003000000 */
        /* <DEDUP_REMOVED lines=24> */
[----:B------:R-:W-:Y:S02]  /*23b0*/  ISETP.NE.AND P3, PT, R79, RZ, PT ;  /* 0x000000ff4f00720c */ /* 0x000fe40003f65270 */
[----:B------:R-:W-:Y:S02]  /*23c0*/  SEL R39, R39, 0x6, P6 ;  /* 0x0000000627277807 */ /* 0x000fe40003000000 */
[----:B------:R-:W-:Y:S02]  /*23d0*/  ISETP.NE.AND P0, PT, R80, RZ, PT ;  /* 0x000000ff5000720c */ /* 0x000fe40003f05270 */
[----:B------:R-:W-:-:S02]  /*23e0*/  SEL R39, R39, 0x7, P3 ;  /* 0x0000000727277807 */ /* 0x000fc40001800000 */
[----:B------:R-:W-:Y:S02]  /*23f0*/  ISETP.NE.AND P3, PT, R30, RZ, PT ;  /* 0x000000ff1e00720c */ /* 0x000fe40003f65270 */
[----:B------:R-:W-:Y:S01]  /*2400*/  SEL R30, R2, 0x7, P0 ;  /* 0x00000007021e7807 */ /* 0x000fe20000000000 */
[----:B------:R-:W-:-:S05]  /*2410*/  IMAD.SHL.U32 R2, R4, 0x4, RZ ;  /* 0x0000000404027824 */ /* 0x000fca00078e00ff */
[----:B------:R-:W-:Y:S02]  /*2420*/  LOP3.LUT R2, R7, 0xc, R2, 0xf8, !PT ;  /* 0x0000000c07027812 */ /* 0x000fe400078ef802 */
[----:B------:R-:W1:Y:S01]  /*2430*/  S2R R7, SR_TID.X ;  /* 0x0000000000077919 */ /* 0x000e620000002100 */
[----:B------:R-:W-:Y:S01]  /*2440*/  ISETP.NE.AND P6, PT, R17, RZ, PT ;  /* 0x000000ff1100720c */ /* 0x000fe20003fc5270 */
[----:B------:R-:W2:Y:S01]  /*2450*/  S2UR UR5, SR_CgaCtaId ;  /* 0x00000000000579c3 */ /* 0x000ea20000008800 */
[----:B------:R-:W-:Y:S02]  /*2460*/  ISETP.NE.AND P5, PT, R46, RZ, PT ;  /* 0x000000ff2e00720c */ /* 0x000fe40003fa5270 */
[----:B------:R-:W-:Y:S02]  /*2470*/  ISETP.NE.AND P2, PT, R49, RZ, PT ;  /* 0x000000ff3100720c */ /* 0x000fe40003f45270 */
[----:B------:R-:W-:Y:S02]  /*2480*/  SEL R50, R50, 0x6, P6 ;  /* 0x0000000632327807 */ /* 0x000fe40003000000 */
[----:B------:R-:W-:-:S02]  /*2490*/  ISETP.NE.AND P6, PT, R10, RZ, PT ;  /* 0x000000ff0a00720c */ /* 0x000fc40003fc5270 */
[----:B------:R-:W-:Y:S02]  /*24a0*/  SEL R8, R8, 0x7, P5 ;  /* 0x0000000708087807 */ /* 0x000fe40002800000 */
[----:B------:R-:W-:Y:S02]  /*24b0*/  ISETP.NE.AND P5, PT, R28, RZ, PT ;  /* 0x000000ff1c00720c */ /* 0x000fe40003fa5270 */
[----:B------:R-:W-:Y:S02]  /*24c0*/  SEL R28, R16, 0x7, P2 ;  /* 0x00000007101c7807 */ /* 0x000fe40001000000 */
[----:B------:R-:W-:Y:S01]  /*24d0*/  SEL R5, R5, 0x6, P6 ;  /* 0x0000000605057807 */ /* 0x000fe20003000000 */
[----:B------:R-:W-:Y:S01]  /*24e0*/  UMOV UR4, 0x400 ;  /* 0x0000040000047882 */ /* 0x000fe20000000000 */
[----:B------:R-:W-:Y:S01]  /*24f0*/  ISETP.NE.AND P2, PT, R63, RZ, PT ;  /* 0x000000ff3f00720c */ /* 0x000fe20003f45270 */
[----:B------:R-:W3:Y:S01]  /*2500*/  LDC.64 R16, c[0x0][0x218] ;  /* 0x00008600ff107b82 */ /* 0x000ee20000000a00 */
[----:B------:R-:W-:-:S02]  /*2510*/  ISETP.NE.AND P6, PT, R31, RZ, PT ;  /* 0x000000ff1f00720c */ /* 0x000fc40003fc5270 */
[----:B------:R-:W-:Y:S02]  /*2520*/  SEL R31, R5, 0x7, P2 ;  /* 0x00000007051f7807 */ /* 0x000fe40001000000 */
[----:B------:R-:W-:Y:S02]  /*2530*/  SHF.R.U32.HI R5, RZ, 0x2, R4 ;  /* 0x00000002ff057819 */ /* 0x000fe40000011604 */
[----:B------:R-:W-:Y:S02]  /*2540*/  ISETP.NE.AND P1, PT, R48, RZ, PT ;  /* 0x000000ff3000720c */ /* 0x000fe40003f25270 */
[----:B------:R-:W-:Y:S01]  /*2550*/  SGXT.U32 R5, R5, 0x5 ;  /* 0x000000050505781a */ /* 0x000fe20000000000 */
[----:B-1----:R-:W-:-:S03]  /*2560*/  IMAD.SHL.U32 R4, R7, 0x80, RZ ;  /* 0x0000008007047824 */ /* 0x002fc600078e00ff */
[----:B------:R-:W-:Y:S02]  /*2570*/  LOP3.LUT R18, R6, R5, RZ, 0xfc, !PT ;  /* 0x0000000506127212 */ /* 0x000fe400078efcff */
[----:B------:R-:W-:Y:S02]  /*2580*/  SHF.R.U32.HI R5, RZ, 0x3, R7 ;  /* 0x00000003ff057819 */ /* 0x000fe40000011607 */
[----:B------:R-:W-:Y:S01]  /*2590*/  SEL R23, R9, 0x7, P1 ;  /* 0x0000000709177807 */ /* 0x000fe20000800000 */
[----:B--2---:R-:W-:Y:S01]  /*25a0*/  UPRMT UR4, UR5, 0x654, UR4 ;  /* 0x0000065405047896 */ /* 0x004fe20008000004 */
[----:B------:R-:W-:Y:S02]  /*25b0*/  ISETP.NE.AND P1, PT, R78, RZ, PT ;  /* 0x000000ff4e00720c */ /* 0x000fe40003f25270 */
[----:B------:R-:W-:Y:S02]  /*25c0*/  SGXT.U32 R5, R5, 0x4 ;  /* 0x000000040505781a */ /* 0x000fe40000000000 */
[----:B------:R-:W-:-:S02]  /*25d0*/  LOP3.LUT R4, R4, 0x380, RZ, 0xc0, !PT ;  /* 0x0000038004047812 */ /* 0x000fc400078ec0ff */
[----:B------:R-:W-:Y:S02]  /*25e0*/  ISETP.NE.AND P4, PT, R47, RZ, PT ;  /* 0x000000ff2f00720c */ /* 0x000fe40003f85270 */
[----:B------:R-:W-:Y:S02]  /*25f0*/  SEL R50, R50, 0x7, P1 ;  /* 0x0000000732327807 */ /* 0x000fe40000800000 */
[----:B------:R-:W-:Y:S02]  /*2600*/  ISETP.NE.AND P1, PT, R54, RZ, PT ;  /* 0x000000ff3600720c */ /* 0x000fe40003f25270 */
[C---:B------:R-:W-:Y:S01]  /*2610*/  LOP3.LUT R5, R4.reuse, R5, RZ, 0xfc, !PT ;  /* 0x0000000504057212 */ /* 0x040fe200078efcff */
[----:B------:R-:W-:Y:S01]  /*2620*/  VIADD R4, R4, UR4 ;  /* 0x0000000404047c36 */ /* 0x000fe20008000000 */
[----:B------:R-:W-:Y:S02]  /*2630*/  SEL R11, R11, 0x7, P4 ;  /* 0x000000070b0b7807 */ /* 0x000fe40002000000 */
[----:B------:R-:W-:-:S02]  /*2640*/  ISETP.NE.AND P4, PT, R29, RZ, PT ;  /* 0x000000ff1d00720c */ /* 0x000fc40003f85270 */
[----:B------:R-:W-:Y:S02]  /*2650*/  SEL R29, R8, 0x8, P1 ;  /* 0x00000008081d7807 */ /* 0x000fe40000800000 */
[----:B------:R-:W-:Y:S01]  /*2660*/  ISETP.NE.AND P1, PT, R21, RZ, PT ;  /* 0x000000ff1500720c */ /* 0x000fe20003f25270 */
[----:B------:R-:W-:Y:S02]  /*2670*/  IMAD R21, R5, 0x4, R4 ;  /* 0x0000000405157824 */ /* 0x000fe400078e0204 */
[----:B------:R-:W-:-:S03]  /*2680*/  IMAD.SHL.U32 R6, R7, 0x4, RZ ;  /* 0x0000000407067824 */ /* 0x000fc600078e00ff */
[----:B------:R-:W-:Y:S04]  /*2690*/  STS [R21], R24 ;  /* 0x0000001815007388 */ /* 0x000fe80000000800 */
[----:B------:R-:W-:Y:S01]  /*26a0*/  STS [R21+0x50], R25 ;  /* 0x0000501915007388 */ /* 0x000fe20000000800 */
[----:B------:R-:W-:-:S03]  /*26b0*/  LOP3.LUT R6, R6, 0x1fc, RZ, 0xc0, !PT ;  /* 0x000001fc06067812 */ /* 0x000fc600078ec0ff */
[----:B------:R-:W-:Y:S04]  /*26c0*/  STS [R21+0xa0], R26 ;  /* 0x0000a01a15007388 */ /* 0x000fe80000000800 */
[----:B------:R-:W-:Y:S04]  /*26d0*/  STS [R21+0xf0], R27 ;  /* 0x0000f01b15007388 */ /* 0x000fe80000000800 */
[----:B------:R-:W-:Y:S04]  /*26e0*/  STS [R21+0x1e0], R14 ;  /* 0x0001e00e15007388 */ /* 0x000fe80000000800 */
[----:B------:R1:W-:Y:S04]  /*26f0*/  STS [R21+0x190], R13 ;  /* 0x0001900d15007388 */ /* 0x0003e80000000800 */
[----:B------:R2:W-:Y:S04]  /*2700*/  STS [R21+0x140], R12 ;  /* 0x0001400c15007388 */ /* 0x0005e80000000800 */
[----:B------:R4:W-:Y:S01]  /*2710*/  STS [R21+0x230], R15 ;  /* 0x0002300f15007388 */ /* 0x0009e20000000800 */
[----:B------:R-:W-:-:S02]  /*2720*/  LOP3.LUT R8, R6, 0x200, RZ, 0xfc, !PT ;  /* 0x0000020006087812 */ /* 0x000fc400078efcff */
[----:B------:R-:W-:Y:S02]  /*2730*/  LOP3.LUT R7, R7, 0x7c, RZ, 0xc0, !PT ;  /* 0x0000007c07077812 */ /* 0x000fe400078ec0ff */
[----:B------:R-:W-:Y:S02]  /*2740*/  LOP3.LUT R8, R8, 0x3f0, RZ, 0xc0, !PT ;  /* 0x000003f008087812 */ /* 0x000fe400078ec0ff */
[----:B------:R-:W-:-:S03]  /*2750*/  LEA R7, R7, UR4, 0x2 ;  /* 0x0000000407077c11 */ /* 0x000fc6000f8e10ff */
[----:B------:R-:W-:Y:S01]  /*2760*/  VIADD R5, R8, UR4 ;  /* 0x0000000408057c36 */ /* 0x000fe20008000000 */
[----:B------:R-:W-:Y:S01]  /*2770*/  ISETP.NE.AND P2, PT, R20, RZ, PT ;  /* 0x000000ff1400720c */ /* 0x000fe20003f45270 */
[C---:B------:R-:W-:Y:S01]  /*2780*/  IMAD R7, R6.reuse, 0x4, R7 ;  /* 0x0000000406077824 */ /* 0x040fe200078e0207 */
[----:B------:R-:W-:Y:S01]  /*2790*/  SHF.R.U32.HI R19, RZ, 0x2, R2 ;  /* 0x00000002ff137819 */ /* 0x000fe20000011602 */
[----:B------:R-:W-:Y:S01]  /*27a0*/  IMAD R8, R6, 0x4, R5 ;  /* 0x0000000406087824 */ /* 0x000fe200078e0205 */
[----:B------:R-:W-:Y:S01]  /*27b0*/  BAR.SYNC.DEFER_BLOCKING 0x0 ;  /* 0x0000000000007b1d */ /* 0x000fe20000010000 */
[----:B------:R-:W-:Y:S02]  /*27c0*/  SEL R20, R11, 0x8, P2 ;  /* 0x000000080b147807 */ /* 0x000fe40001000000 */
[----:B------:R-:W-:Y:S02]  /*27d0*/  SEL R23, R23, 0x8, P1 ;  /* 0x0000000817177807 */ /* 0x000fe40000800000 */
[----:B------:R-:W-:Y:S01]  /*27e0*/  ISETP.NE.AND P0, PT, R32, RZ, PT ;  /* 0x000000ff2000720c */ /* 0x000fe20003f05270 */
[----:B------:R-:W-:Y:S01]  /*27f0*/  ULDC.64 UR4, c[0x0][0x220] ;  /* 0x0000880000047ab9 */ /* 0x000fe20000000a00 */
[----:B------:R-:W5:Y:S04]  /*2800*/  LDS.128 R4, [R7] ;  /* 0x0000000007047984 */ /* 0x000f680000000c00 */
[----:B------:R-:W5:Y:S01]  /*2810*/  LDS.128 R8, [R8+0x800] ;  /* 0x0008000008087984 */ /* 0x000f620000000c00 */
[----:B------:R-:W-:Y:S01]  /*2820*/  ISETP.NE.AND P2, PT, R22, RZ, PT ;  /* 0x000000ff1600720c */ /* 0x000fe20003f45270 */
[----:B------:R-:W-:Y:S01]  /*2830*/  IMAD R22, R3, 0x440, R0 ;  /* 0x0000044003167824 */ /* 0x000fe200078e0200 */
[----:B------:R-:W-:-:S02]  /*2840*/  ISETP.GE.AND P1, PT, R2, 0x10, PT ;  /* 0x000000100200780c */ /* 0x000fc40003f26270 */
[----:B------:R-:W-:Y:S01]  /*2850*/  LOP3.LUT R0, R18, 0x20, RZ, 0xfc, !PT ;  /* 0x0000002012007812 */ /* 0x000fe200078efcff */
[----:B------:R-:W-:Y:S01]  /*2860*/  IMAD R19, R19, 0x2080, RZ ;  /* 0x0000208013137824 */ /* 0x000fe200078e02ff */
[----:B------:R-:W-:Y:S02]  /*2870*/  SEL R28, R28, 0x8, P2 ;  /* 0x000000081c1c7807 */ /* 0x000fe40001000000 */
[----:B------:R-:W-:Y:S02]  /*2880*/  ISETP.LT.AND P2, PT, R18, 0x440, !P1 ;  /* 0x000004401200780c */ /* 0x000fe40004f41270 */
[----:B------:R-:W-:Y:S01]  /*2890*/  ISETP.LT.AND P1, PT, R0, 0x440, !P1 ;  /* 0x000004400000780c */ /* 0x000fe20004f21270 */
[--C-:B------:R-:W-:Y:S02]  /*28a0*/  IMAD R3, R18, 0x4, R19.reuse ;  /* 0x0000000412037824 */ /* 0x100fe400078e0213 */
[----:B-1----:R-:W-:Y:S01]  /*28b0*/  IMAD R13, R0, 0x4, R19 ;  /* 0x00000004000d7824 */ /* 0x002fe200078e0213 */
[----:B------:R-:W-:Y:S01]  /*28c0*/  SEL R50, R50, 0x8, P4 ;  /* 0x0000000832327807 */ /* 0x000fe20002000000 */
[----:B---3--:R-:W-:Y:S01]  /*28d0*/  IMAD.WIDE R2, R3, 0x4, R16 ;  /* 0x0000000403027825 */ /* 0x008fe200078e0210 */
[----:B------:R-:W-:-:S02]  /*28e0*/  SEL R31, R31, 0x8, P5 ;  /* 0x000000081f1f7807 */ /* 0x000fc40002800000 */
[----:B------:R-:W-:Y:S01]  /*28f0*/  SEL R39, R39, 0x8, P3 ;  /* 0x0000000827277807 */ /* 0x000fe20001800000 */
[----:B--2---:R-:W-:Y:S01]  /*2900*/  IMAD.WIDE R12, R13, 0x4, R16 ;  /* 0x000000040d0c7825 */ /* 0x004fe200078e0210 */
[----:B------:R-:W-:Y:S02]  /*2910*/  SEL R30, R30, 0x8, P6 ;  /* 0x000000081e1e7807 */ /* 0x000fe40003000000 */
[----:B------:R-:W-:Y:S02]  /*2920*/  IADD3 R14, P3, R22, UR4, RZ ;  /* 0x00000004160e7c10 */ /* 0x000fe4000ff7e0ff */
[----:B------:R-:W-:Y:S02]  /*2930*/  PRMT R20, R29, 0x3340, R20 ;  /* 0x000033401d147816 */ /* 0x000fe40000000014 */
[----:B------:R-:W-:Y:S02]  /*2940*/  PRMT R23, R23, 0x3340, R28 ;  /* 0x0000334017177816 */ /* 0x000fe4000000001c */
[----:B------:R-:W-:-:S02]  /*2950*/  PRMT R31, R31, 0x3340, R50 ;  /* 0x000033401f1f7816 */ /* 0x000fc40000000032 */
[----:B------:R-:W-:Y:S02]  /*2960*/  PRMT R30, R39, 0x3340, R30 ;  /* 0x00003340271e7816 */ /* 0x000fe4000000001e */
[----:B----4-:R-:W-:Y:S01]  /*2970*/  LEA.HI.X.SX32 R15, R22, UR5, 0x1, P3 ;  /* 0x00000005160f7c11 */ /* 0x010fe200098f0eff */
[----:B-----5:R1:W-:Y:S01]  /*2980*/  @P2 STG.E.128 desc[UR6][R2.64], R4 ;  /* 0x0000000402002986 */ /* 0x0203e2000c101d06 */
[----:B------:R-:W-:-:S03]  /*2990*/  PRMT R20, R20, 0x5410, R23 ;  /* 0x0000541014147816 */ /* 0x000fc60000000017 */
[----:B0-----:R1:W-:Y:S01]  /*29a0*/  @P1 STG.E.128 desc[UR6][R12.64], R8 ;  /* 0x000000080c001986 */ /* 0x0013e2000c101d06 */
[----:B------:R-:W-:Y:S01]  /*29b0*/  PRMT R21, R31, 0x5410, R30 ;  /* 0x000054101f157816 */ /* 0x000fe2000000001e */
[----:B------:R-:W-:Y:S06]  /*29c0*/  @!P0 EXIT ;  /* 0x000000000000894d */ /* 0x000fec0003800000 */
[----:B------:R-:W-:Y:S01]  /*29d0*/  STG.E.64 desc[UR6][R14.64], R20 ;  /* 0x000000140e007986 */ /* 0x000fe2000c101b06 */
[----:B------:R-:W-:Y:S05]  /*29e0*/  EXIT ;  /* 0x000000000000794d */ /* 0x000fea0003800000 */
.L_x_0:
[----:B------:R-:W-:-:S00]  /*29f0*/  BRA `(.L_x_0) ;  /* 0xfffffffc00fc7947 */ /* 0x000fc0000383ffff */
[----:B------:R-:W-:-:S00]  /*2a00*/  NOP ;  /* 0x0000000000007918 */ /* 0x000fc00000000000 */
[----:B------:R-:W-:-:S00]  /*2a10*/  NOP ;  /* 0x0000000000007918 */ /* 0x000fc00000000000 */
[----:B------:R-:W-:-:S00]  /*2a20*/  NOP ;  /* 0x0000000000007918 */ /* 0x000fc00000000000 */
[----:B------:R-:W-:-:S00]  /*2a30*/  NOP ;  /* 0x0000000000007918 */ /* 0x000fc00000000000 */
[----:B------:R-:W-:-:S00]  /*2a40*/  NOP ;  /* 0x0000000000007918 */ /* 0x000fc00000000000 */
[----:B------:R-:W-:-:S00]  /*2a50*/  NOP ;  /* 0x0000000000007918 */ /* 0x000fc00000000000 */
[----:B------:R-:W-:-:S00]  /*2a60*/  NOP ;  /* 0x0000000000007918 */ /* 0x000fc00000000000 */
[----:B------:R-:W-:-:S00]  /*2a70*/  NOP ;  /* 0x0000000000007918 */ /* 0x000fc00000000000 */
.L_x_1:


//--------------------- .nv.shared.triton_poi_fused_max_pool2d_with_indices_44 --------------------------
	.section	.nv.shared.triton_poi_fused_max_pool2d_with_indices_44,"aw",@nobits
	.sectionflags	@""
	.align	16
	.zero		1024


//--------------------- .nv.constant0.triton_poi_fused_max_pool2d_with_indices_44 --------------------------
	.section	.nv.constant0.triton_poi_fused_max_pool2d_with_indices_44,"a",@progbits
	.sectionflags	@""
	.align	4
.nv.constant0.triton_poi_fused_max_pool2d_with_indices_44:
	.zero		560
